	.headerflags	@"EF_CUDA_TEXMODE_UNIFIED EF_CUDA_64BIT_ADDRESS EF_CUDA_ACCELERATORS EF_CUDA_SM90 EF_CUDA_VIRTUAL_SM(EF_CUDA_SM90)"
	.elftype	@"ET_EXEC"


//--------------------- .nv.info                  --------------------------
	.section	.nv.info,"",@"SHT_CUDA_INFO"
	.align	4


	//----- nvinfo : EIATTR_REGCOUNT
	.align		4
        /*0000*/ 	.byte	0x04, 0x2f
        /*0002*/ 	.short	(.L_3 - .L_2)
	.align		4
.L_2:
        /*0004*/ 	.word	index@(triton_poi_fused__native_batch_norm_legit_no_training_silu_0)
        /*0008*/ 	.word	0x00000010


	//----- nvinfo : EIATTR_MIN_STACK_SIZE
	.align		4
.L_3:
        /*000c*/ 	.byte	0x04, 0x12
        /*000e*/ 	.short	(.L_5 - .L_4)
	.align		4
.L_4:
        /*0010*/ 	.word	index@(triton_poi_fused__native_batch_norm_legit_no_training_silu_0)
        /*0014*/ 	.word	0x00000000


	//----- nvinfo : EIATTR_FRAME_SIZE
	.align		4
.L_5:
        /*0018*/ 	.byte	0x04, 0x11
        /*001a*/ 	.short	(.L_7 - .L_6)
	.align		4
.L_6:
        /*001c*/ 	.word	index@(triton_poi_fused__native_batch_norm_legit_no_training_silu_0)
        /*0020*/ 	.word	0x00000000


	//----- nvinfo : EIATTR_MIN_STACK_SIZE
	.align		4
.L_7:
        /*0024*/ 	.byte	0x04, 0x12
        /*0026*/ 	.short	(.L_9 - .L_8)
	.align		4
.L_8:
        /*0028*/ 	.word	index@(triton_poi_fused__native_batch_norm_legit_no_training_silu_0)
        /*002c*/ 	.word	0x00000000
.L_9:


//--------------------- .nv.info.triton_poi_fused__native_batch_norm_legit_no_training_silu_0 --------------------------
	.section	.nv.info.triton_poi_fused__native_batch_norm_legit_no_training_silu_0,"",@"SHT_CUDA_INFO"
	.sectionflags	@""
	.align	4


	//----- nvinfo : EIATTR_CUDA_API_VERSION
	.align		4
        /*0000*/ 	.byte	0x04, 0x37
        /*0002*/ 	.short	(.L_11 - .L_10)
.L_10:
        /*0004*/ 	.word	0x0000007c


	//----- nvinfo : EIATTR_KPARAM_INFO
	.align		4
.L_11:
        /*0008*/ 	.byte	0x04, 0x17
        /*000a*/ 	.short	(.L_13 - .L_12)
.L_12:
        /*000c*/ 	.word	0x00000000
        /*0010*/ 	.short	0x0006
        /*0012*/ 	.short	0x0030
        /*0014*/ 	.byte	0x00, 0xf0, 0x11, 0x00


	//----- nvinfo : EIATTR_KPARAM_INFO
	.align		4
.L_13:
        /*0018*/ 	.byte	0x04, 0x17
        /*001a*/ 	.short	(.L_15 - .L_14)
.L_14:
        /*001c*/ 	.word	0x00000000
        /*0020*/ 	.short	0x0005
        /*0022*/ 	.short	0x0028
        /*0024*/ 	.byte	0x00, 0xf4, 0x21, 0x00


	//----- nvinfo : EIATTR_KPARAM_INFO
	.align		4
.L_15:
        /*0028*/ 	.byte	0x04, 0x17
        /*002a*/ 	.short	(.L_17 - .L_16)
.L_16:
        /*002c*/ 	.word	0x00000000
        /*0030*/ 	.short	0x0004
        /*0032*/ 	.short	0x0020
        /*0034*/ 	.byte	0x00, 0xf4, 0x21, 0x00


	//----- nvinfo : EIATTR_KPARAM_INFO
	.align		4
.L_17:
        /*0038*/ 	.byte	0x04, 0x17
        /*003a*/ 	.short	(.L_19 - .L_18)
.L_18:
        /*003c*/ 	.word	0x00000000
        /*0040*/ 	.short	0x0003
        /*0042*/ 	.short	0x0018
        /*0044*/ 	.byte	0x00, 0xf4, 0x21, 0x00


	//----- nvinfo : EIATTR_KPARAM_INFO
	.align		4
.L_19:
        /*0048*/ 	.byte	0x04, 0x17
        /*004a*/ 	.short	(.L_21 - .L_20)
.L_20:
        /*004c*/ 	.word	0x00000000
        /*0050*/ 	.short	0x0002
        /*0052*/ 	.short	0x0010
        /*0054*/ 	.byte	0x00, 0xf4, 0x21, 0x00


	//----- nvinfo : EIATTR_KPARAM_INFO
	.align		4
.L_21:
        /*0058*/ 	.byte	0x04, 0x17
        /*005a*/ 	.short	(.L_23 - .L_22)
.L_22:
        /*005c*/ 	.word	0x00000000
        /*0060*/ 	.short	0x0001
        /*0062*/ 	.short	0x0008
        /*0064*/ 	.byte	0x00, 0xf4, 0x21, 0x00


	//----- nvinfo : EIATTR_KPARAM_INFO
	.align		4
.L_23:
        /*0068*/ 	.byte	0x04, 0x17
        /*006a*/ 	.short	(.L_25 - .L_24)
.L_24:
        /*006c*/ 	.word	0x00000000
        /*0070*/ 	.short	0x0000
        /*0072*/ 	.short	0x0000
        /*0074*/ 	.byte	0x00, 0xf4, 0x21, 0x00


	//----- nvinfo : EIATTR_SPARSE_MMA_MASK
	.align		4
.L_25:
        /*0078*/ 	.byte	0x03, 0x50
        /*007a*/ 	.short	0x0000


	//----- nvinfo : EIATTR_MAXREG_COUNT
	.align		4
        /*007c*/ 	.byte	0x03, 0x1b
        /*007e*/ 	.short	0x00ff


	//----- nvinfo : EIATTR_EXIT_INSTR_OFFSETS
	.align		4
        /*0080*/ 	.byte	0x04, 0x1c
        /*0082*/ 	.short	(.L_27 - .L_26)


	//   ....[0]....
.L_26:
        /*0084*/ 	.word	0x000004b0


	//----- nvinfo : EIATTR_REQNTID
	.align		4
.L_27:
        /*0088*/ 	.byte	0x04, 0x10
        /*008a*/ 	.short	(.L_29 - .L_28)
.L_28:
        /*008c*/ 	.word	0x00000080
        /*0090*/ 	.word	0x00000001
        /*0094*/ 	.word	0x00000001


	//----- nvinfo : EIATTR_CBANK_PARAM_SIZE
	.align		4
.L_29:
        /*0098*/ 	.byte	0x03, 0x19
        /*009a*/ 	.short	0x0034


	//----- nvinfo : EIATTR_PARAM_CBANK
	.align		4
        /*009c*/ 	.byte	0x04, 0x0a
        /*009e*/ 	.short	(.L_31 - .L_30)
	.align		4
.L_30:
        /*00a0*/ 	.word	index@(.nv.constant0.triton_poi_fused__native_batch_norm_legit_no_training_silu_0)
        /*00a4*/ 	.short	0x0210
        /*00a6*/ 	.short	0x0034


	//----- nvinfo : EIATTR_SW_WAR
	.align		4
.L_31:
        /*00a8*/ 	.byte	0x04, 0x36
        /*00aa*/ 	.short	(.L_33 - .L_32)
.L_32:
        /*00ac*/ 	.word	0x00000008
.L_33:


//--------------------- .nv.callgraph             --------------------------
	.section	.nv.callgraph,"",@"SHT_CUDA_CALLGRAPH"
	.align	4
	.sectionentsize	8
	.align		4
        /*0000*/ 	.word	0x00000000
	.align		4
        /*0004*/ 	.word	0xffffffff
	.align		4
        /*0008*/ 	.word	0x00000000
	.align		4
        /*000c*/ 	.word	0xfffffffe
	.align		4
        /*0010*/ 	.word	0x00000000
	.align		4
        /*0014*/ 	.word	0xfffffffd
	.align		4
        /*0018*/ 	.word	0x00000000
	.align		4
        /*001c*/ 	.word	0xfffffffc


//--------------------- .nv.constant4             --------------------------
	.section	.nv.constant4,"a",@progbits
	.align	8
	.align		8
.nv.constant4:
        /*0000*/ 	.dword	_$_str
	.align		8
        /*0008*/ 	.dword	_$_str_$_2


//--------------------- .text.triton_poi_fused__native_batch_norm_legit_no_training_silu_0 --------------------------
	.section	.text.triton_poi_fused__native_batch_norm_legit_no_training_silu_0,"ax",@progbits
	.align	128
        .global         triton_poi_fused__native_batch_norm_legit_no_training_silu_0
        .type           triton_poi_fused__native_batch_norm_legit_no_training_silu_0,@function
        .size           triton_poi_fused__native_batch_norm_legit_no_training_silu_0,(.L_x_1 - triton_poi_fused__native_batch_norm_legit_no_training_silu_0)
        .other          triton_poi_fused__native_batch_norm_legit_no_training_silu_0,@"STO_CUDA_ENTRY STV_DEFAULT"
triton_poi_fused__native_batch_norm_legit_no_training_silu_0:
.text.triton_poi_fused__native_batch_norm_legit_no_training_silu_0:
[----:B------:R-:W-:Y:S01]  /*0000*/  LDC R1, c[0x0][0x28] ;  /* 0x00000a00ff017b82 */ /* 0x000fe20000000800 */
[----:B------:R-:W1:Y:S07]  /*0010*/  S2R R0, SR_TID.X ;  /* 0x0000000000007919 */ /* 0x000e6e0000002100 */
[----:B------:R-:W2:Y:S01]  /*0020*/  LDC.64 R6, c[0x0][0x228] ;  /* 0x00008a00ff067b82 */ /* 0x000ea20000000a00 */
[----:B------:R-:W-:Y:S01]  /*0030*/  ULDC.64 UR4, c[0x0][0x208] ;  /* 0x0000820000047ab9 */ /* 0x000fe20000000a00 */
[----:B------:R-:W3:Y:S06]  /*0040*/  S2R R5, SR_CTAID.X ;  /* 0x0000000000057919 */ /* 0x000eec0000002500 */
[----:B------:R-:W4:Y:S08]  /*0050*/  LDC.64 R8, c[0x0][0x230] ;  /* 0x00008c00ff087b82 */ /* 0x000f300000000a00 */
[----:B------:R-:W5:Y:S01]  /*0060*/  LDC.64 R10, c[0x0][0x238] ;  /* 0x00008e00ff0a7b82 */ /* 0x000f620000000a00 */
[----:B-1----:R-:W-:-:S02]  /*0070*/  SHF.L.U32 R0, R0, 0x1, RZ ;  /* 0x0000000100007819 */ /* 0x002fc400000006ff */
[----:B---3--:R-:W-:Y:S02]  /*0080*/  SHF.R.S32.HI R3, RZ, 0x17, R5 ;  /* 0x00000017ff037819 */ /* 0x008fe40000011405 */
[----:B------:R-:W-:Y:S02]  /*0090*/  LOP3.LUT R0, R0, 0xfe, RZ, 0xc0, !PT ;  /* 0x000000fe00007812 */ /* 0x000fe400078ec0ff */
[----:B------:R-:W-:Y:S02]  /*00a0*/  SGXT R3, R3, 0x1 ;  /* 0x000000010303781a */ /* 0x000fe40000000200 */
[----:B------:R-:W-:Y:S02]  /*00b0*/  LEA R0, R5, R0, 0x8 ;  /* 0x0000000005007211 */ /* 0x000fe400078e40ff */
[----:B------:R-:W1:Y:S02]  /*00c0*/  LDC.64 R4, c[0x0][0x220] ;  /* 0x00008800ff047b82 */ /* 0x000e640000000a00 */
[----:B------:R-:W-:-:S04]  /*00d0*/  LEA.HI R3, R3, R0, RZ, 0xc ;  /* 0x0000000003037211 */ /* 0x000fc800078f60ff */
[----:B------:R-:W-:-:S04]  /*00e0*/  SHF.R.S32.HI R2, RZ, 0xc, R3 ;  /* 0x0000000cff027819 */ /* 0x000fc80000011403 */
[----:B------:R-:W-:-:S04]  /*00f0*/  LEA.HI R3, R3, R2, RZ, 0x1 ;  /* 0x0000000203037211 */ /* 0x000fc800078f08ff */
[----:B------:R-:W-:-:S04]  /*0100*/  LOP3.LUT R3, R3, 0xfffffffe, RZ, 0xc0, !PT ;  /* 0xfffffffe03037812 */ /* 0x000fc800078ec0ff */
[----:B------:R-:W-:Y:S02]  /*0110*/  IADD3 R13, R2, -R3, RZ ;  /* 0x80000003020d7210 */ /* 0x000fe40007ffe0ff */
[----:B------:R-:W3:Y:S03]  /*0120*/  LDC.64 R2, c[0x0][0x218] ;  /* 0x00008600ff027b82 */ /* 0x000ee60000000a00 */
[----:B--2---:R-:W-:-:S06]  /*0130*/  IMAD.WIDE R6, R13, 0x4, R6 ;  /* 0x000000040d067825 */ /* 0x004fcc00078e0206 */
[----:B------:R-:W2:Y:S01]  /*0140*/  LDG.E.EL R6, desc[UR4][R6.64] ;  /* 0x0000000406067981 */ /* 0x000ea2000c2e1900 */
[----:B-1----:R-:W-:-:S04]  /*0150*/  IMAD.WIDE R4, R13, 0x4, R4 ;  /* 0x000000040d047825 */ /* 0x002fc800078e0204 */
[C---:B----4-:R-:W-:Y:S02]  /*0160*/  IMAD.WIDE R8, R13.reuse, 0x4, R8 ;  /* 0x000000040d087825 */ /* 0x050fe400078e0208 */
[----:B------:R-:W4:Y:S02]  /*0170*/  LDG.E.EL R4, desc[UR4][R4.64] ;  /* 0x0000000404047981 */ /* 0x000f24000c2e1900 */
[----:B-----5:R-:W-:Y:S02]  /*0180*/  IMAD.WIDE R10, R13, 0x4, R10 ;  /* 0x000000040d0a7825 */ /* 0x020fe400078e020a */
[----:B------:R-:W5:Y:S02]  /*0190*/  LDG.E.EL R8, desc[UR4][R8.64] ;  /* 0x0000000408087981 */ /* 0x000f64000c2e1900 */
[----:B---3--:R-:W-:Y:S02]  /*01a0*/  IMAD.WIDE R2, R0, 0x4, R2 ;  /* 0x0000000400027825 */ /* 0x008fe400078e0202 */
[----:B------:R-:W5:Y:S04]  /*01b0*/  LDG.E.EL R11, desc[UR4][R10.64] ;  /* 0x000000040a0b7981 */ /* 0x000f68000c2e1900 */
[----:B------:R-:W4:Y:S01]  /*01c0*/  LDG.E.64 R2, desc[UR4][R2.64] ;  /* 0x0000000402027981 */ /* 0x000f22000c1e1b00 */
[----:B------:R-:W-:Y:S01]  /*01d0*/  HFMA2.MMA R13, -RZ, RZ, 1.625, 0 ;  /* 0x3e800000ff0d7435 */ /* 0x000fe200000001ff */
[----:B--2---:R-:W-:-:S04]  /*01e0*/  FADD R6, R6, 9.9999997473787516356e-06 ;  /* 0x3727c5ac06067421 */ /* 0x004fc80000000000 */
[----:B------:R-:W1:Y:S02]  /*01f0*/  MUFU.SQRT R7, R6 ;  /* 0x0000000600077308 */ /* 0x000e640000002000 */
[C---:B-1----:R-:W-:Y:S02]  /*0200*/  FSETP.GT.AND P0, PT, R7.reuse, 8.50705917302346158658e+37, PT ;  /* 0x7e8000000700780b */ /* 0x042fe40003f04000 */
[----:B------:R-:W-:-:S11]  /*0210*/  FSETP.GEU.AND P1, PT, R7, 1.175494350822287508e-38, PT ;  /* 0x008000000700780b */ /* 0x000fd60003f2e000 */
[----:B------:R-:W-:-:S04]  /*0220*/  @P0 FMUL R7, R7, 0.25 ;  /* 0x3e80000007070820 */ /* 0x000fc80000400000 */
[----:B------:R-:W-:-:S06]  /*0230*/  @!P1 FMUL R7, R7, 16777216 ;  /* 0x4b80000007079820 */ /* 0x000fcc0000400000 */
[----:B------:R-:W1:Y:S01]  /*0240*/  MUFU.RCP R7, R7 ;  /* 0x0000000700077308 */ /* 0x000e620000001000 */
[----:B------:R-:W-:Y:S01]  /*0250*/  FSEL R12, R13, 1, P0 ;  /* 0x3f8000000d0c7808 */ /* 0x000fe20000000000 */
[----:B----4-:R-:W-:-:S04]  /*0260*/  FADD R2, R2, -R4 ;  /* 0x8000000402027221 */ /* 0x010fc80000000000 */
[----:B------:R-:W-:Y:S01]  /*0270*/  @!P1 FMUL R12, R12, 16777216 ;  /* 0x4b8000000c0c9820 */ /* 0x000fe20000400000 */
[----:B------:R-:W-:-:S03]  /*0280*/  FADD R3, R3, -R4 ;  /* 0x8000000403037221 */ /* 0x000fc60000000000 */
[----:B-1----:R-:W-:-:S04]  /*0290*/  FMUL R12, R7, R12 ;  /* 0x0000000c070c7220 */ /* 0x002fc80000400000 */
[-C--:B------:R-:W-:Y:S01]  /*02a0*/  FMUL R2, R2, R12.reuse ;  /* 0x0000000c02027220 */ /* 0x080fe20000400000 */
[----:B------:R-:W-:-:S03]  /*02b0*/  FMUL R12, R3, R12 ;  /* 0x0000000c030c7220 */ /* 0x000fc60000400000 */
[C-C-:B-----5:R-:W-:Y:S01]  /*02c0*/  FFMA R4, R8.reuse, R2, R11.reuse ;  /* 0x0000000208047223 */ /* 0x160fe2000000000b */
[----:B------:R-:W-:-:S03]  /*02d0*/  FFMA R12, R8, R12, R11 ;  /* 0x0000000c080c7223 */ /* 0x000fc6000000000b */
[----:B------:R-:W-:-:S04]  /*02e0*/  FADD R2, RZ, -R4 ;  /* 0x80000004ff027221 */ /* 0x000fc80000000000 */
[----:B------:R-:W-:Y:S01]  /*02f0*/  FMUL R3, R2, 1.4426950216293334961 ;  /* 0x3fb8aa3b02037820 */ /* 0x000fe20000400000 */
[----:B------:R-:W-:-:S04]  /*0300*/  FADD R2, RZ, -R12 ;  /* 0x8000000cff027221 */ /* 0x000fc80000000000 */
[----:B------:R-:W-:Y:S01]  /*0310*/  FMUL R5, R2, 1.4426950216293334961 ;  /* 0x3fb8aa3b02057820 */ /* 0x000fe20000400000 */
[----:B------:R-:W-:-:S04]  /*0320*/  FSETP.GEU.AND P0, PT, R3, -126, PT ;  /* 0xc2fc00000300780b */ /* 0x000fc80003f0e000 */
[----:B------:R-:W-:-:S09]  /*0330*/  FSETP.GEU.AND P1, PT, R5, -126, PT ;  /* 0xc2fc00000500780b */ /* 0x000fd20003f2e000 */
[----:B------:R-:W-:-:S04]  /*0340*/  @!P0 FMUL R3, R3, 0.5 ;  /* 0x3f00000003038820 */ /* 0x000fc80000400000 */
[----:B------:R-:W-:Y:S01]  /*0350*/  @!P1 FMUL R5, R5, 0.5 ;  /* 0x3f00000005059820 */ /* 0x000fe20000400000 */
[----:B------:R-:W1:Y:S08]  /*0360*/  MUFU.EX2 R2, R3 ;  /* 0x0000000300027308 */ /* 0x000e700000000800 */
[----:B------:R-:W2:Y:S01]  /*0370*/  MUFU.EX2 R6, R5 ;  /* 0x0000000500067308 */ /* 0x000ea20000000800 */
[----:B-1----:R-:W-:-:S04]  /*0380*/  @!P0 FMUL R2, R2, R2 ;  /* 0x0000000202028220 */ /* 0x002fc80000400000 */
[----:B------:R-:W-:Y:S02]  /*0390*/  FADD R7, R2, 1 ;  /* 0x3f80000002077421 */ /* 0x000fe40000000000 */
[----:B------:R-:W1:Y:S01]  /*03a0*/  LDC.64 R2, c[0x0][0x210] ;  /* 0x00008400ff027b82 */ /* 0x000e620000000a00 */
[----:B--2---:R-:W-:-:S04]  /*03b0*/  @!P1 FMUL R6, R6, R6 ;  /* 0x0000000606069220 */ /* 0x004fc80000400000 */
[----:B------:R-:W-:Y:S01]  /*03c0*/  FADD R6, R6, 1 ;  /* 0x3f80000006067421 */ /* 0x000fe20000000000 */
[----:B------:R-:W-:-:S04]  /*03d0*/  FSETP.GT.AND P0, PT, R7, 8.50705917302346158658e+37, PT ;  /* 0x7e8000000700780b */ /* 0x000fc80003f04000 */
[----:B------:R-:W-:-:S09]  /*03e0*/  FSETP.GT.AND P1, PT, R6, 8.50705917302346158658e+37, PT ;  /* 0x7e8000000600780b */ /* 0x000fd20003f24000 */
[----:B------:R-:W-:-:S04]  /*03f0*/  @P0 FMUL R7, R7, 0.25 ;  /* 0x3e80000007070820 */ /* 0x000fc80000400000 */
[----:B------:R-:W-:Y:S02]  /*0400*/  @P1 FMUL R6, R6, 0.25 ;  /* 0x3e80000006061820 */ /* 0x000fe40000400000 */
[----:B------:R-:W2:Y:S08]  /*0410*/  MUFU.RCP R7, R7 ;  /* 0x0000000700077308 */ /* 0x000eb00000001000 */
[----:B------:R-:W3:Y:S01]  /*0420*/  MUFU.RCP R6, R6 ;  /* 0x0000000600067308 */ /* 0x000ee20000001000 */
[----:B------:R-:W-:-:S02]  /*0430*/  FSEL R8, R13, 1, P0 ;  /* 0x3f8000000d087808 */ /* 0x000fc40000000000 */
[----:B------:R-:W-:-:S03]  /*0440*/  FSEL R9, R13, 1, P1 ;  /* 0x3f8000000d097808 */ /* 0x000fc60000800000 */
[----:B--2---:R-:W-:Y:S01]  /*0450*/  FMUL R5, R7, R8 ;  /* 0x0000000807057220 */ /* 0x004fe20000400000 */
[----:B-1----:R-:W-:-:S04]  /*0460*/  IMAD.WIDE R2, R0, 0x4, R2 ;  /* 0x0000000400027825 */ /* 0x002fc800078e0202 */
[----:B------:R-:W-:Y:S01]  /*0470*/  FMUL R8, R4, R5 ;  /* 0x0000000504087220 */ /* 0x000fe20000400000 */
[----:B---3--:R-:W-:-:S04]  /*0480*/  FMUL R9, R6, R9 ;  /* 0x0000000906097220 */ /* 0x008fc80000400000 */
[----:B------:R-:W-:-:S05]  /*0490*/  FMUL R9, R12, R9 ;  /* 0x000000090c097220 */ /* 0x000fca0000400000 */
[----:B------:R-:W-:Y:S01]  /*04a0*/  STG.E.64 desc[UR4][R2.64], R8 ;  /* 0x0000000802007986 */ /* 0x000fe2000c101b04 */
[----:B------:R-:W-:Y:S05]  /*04b0*/  EXIT ;  /* 0x000000000000794d */ /* 0x000fea0003800000 */
.L_x_0:
[----:B------:R-:W-:-:S00]  /*04c0*/  BRA `(.L_x_0) ;  /* 0xfffffffc00fc7947 */ /* 0x000fc0000383ffff */
[----:B------:R-:W-:-:S00]  /*04d0*/  NOP ;  /* 0x0000000000007918 */ /* 0x000fc00000000000 */
        /* <DEDUP_REMOVED lines=10> */
.L_x_1:


//--------------------- .nv.global.init           --------------------------
	.section	.nv.global.init,"aw",@progbits
.nv.global.init:
	.type		_$_str,@object
	.size		_$_str,(_$_str_$_2 - _$_str)
_$_str:
        /*0000*/ 	.byte	0x5f, 0x5f, 0x43, 0x55, 0x44, 0x41, 0x5f, 0x46, 0x54, 0x5a, 0x00
	.type		_$_str_$_2,@object
	.size		_$_str_$_2,(.L_1 - _$_str_$_2)
_$_str_$_2:
        /*000b*/ 	.byte	0x5f, 0x5f, 0x43, 0x55, 0x44, 0x41, 0x5f, 0x50, 0x52, 0x45, 0x43, 0x5f, 0x53, 0x51, 0x52, 0x54
        /*001b*/ 	.byte	0x00
.L_1:


//--------------------- .nv.constant0.triton_poi_fused__native_batch_norm_legit_no_training_silu_0 --------------------------
	.section	.nv.constant0.triton_poi_fused__native_batch_norm_legit_no_training_silu_0,"a",@progbits
	.sectionflags	@""
	.align	4
.nv.constant0.triton_poi_fused__native_batch_norm_legit_no_training_silu_0:
	.zero		580
